//
// Generated by NVIDIA NVVM Compiler
//
// Compiler Build ID: CL-36424714
// Cuda compilation tools, release 13.0, V13.0.88
// Based on NVVM 20.0.0
//

.version 9.0
.target sm_100
.address_size 64

	// .globl	cbrtGovaluate

.visible .entry cbrtGovaluate(
	.param .u64 .ptr .align 1 cbrtGovaluate_param_0,
	.param .u32 cbrtGovaluate_param_1
)
{
	.reg .pred 	%p<4>;
	.reg .b32 	%r<9>;
	.reg .b32 	%f<16>;
	.reg .b64 	%rd<5>;

	ld.param.u64 	%rd1, [cbrtGovaluate_param_0];
	ld.param.u32 	%r2, [cbrtGovaluate_param_1];
	mov.u32 	%r3, %ctaid.y;
	mov.u32 	%r4, %nctaid.x;
	mov.u32 	%r5, %ctaid.x;
	mad.lo.s32 	%r6, %r3, %r4, %r5;
	mov.u32 	%r7, %ntid.x;
	mov.u32 	%r8, %tid.x;
	mad.lo.s32 	%r1, %r6, %r7, %r8;
	setp.ge.s32 	%p1, %r1, %r2;
	@%p1 bra 	$L__BB0_2;
	cvta.to.global.u64 	%rd2, %rd1;
	mul.wide.s32 	%rd3, %r1, 4;
	add.s64 	%rd4, %rd2, %rd3;
	ld.global.f32 	%f1, [%rd4];
	abs.f32 	%f2, %f1;
	lg2.approx.f32 	%f3, %f2;
	mul.f32 	%f4, %f3, 0fBF2AAAAB;
	ex2.approx.ftz.f32 	%f5, %f4;
	mul.f32 	%f6, %f2, %f5;
	neg.f32 	%f7, %f6;
	mul.f32 	%f8, %f5, %f7;
	fma.rn.f32 	%f9, %f6, %f8, 0f3F800000;
	mul.f32 	%f10, %f9, 0f3EAAAAAB;
	fma.rn.f32 	%f11, %f6, %f10, %f6;
	setp.lt.f32 	%p2, %f1, 0f00000000;
	neg.f32 	%f12, %f11;
	selp.f32 	%f13, %f12, %f11, %p2;
	add.f32 	%f14, %f1, %f1;
	setp.eq.f32 	%p3, %f14, %f1;
	selp.f32 	%f15, %f14, %f13, %p3;
	st.global.f32 	[%rd4], %f15;
$L__BB0_2:
	ret;

}


// ===== COMPILED SASS (sm_100) =====

	.target	sm_100

	.elftype	@"ET_EXEC"


//--------------------- .note.nv.tkinfo           --------------------------
	.section	.note.nv.tkinfo,"",@"SHT_NOTE"
	.sectionflags	@"SHF_NOTE_NV_TKINFO"
	.tkinfo
        /*0018*/ 	.word	0x00000002
        /*0030*/ 	.string	""
        /*0030*/ 	.string	"ptxas"
        /*0030*/ 	.string	"Cuda compilation tools, release 13.0, V13.0.88"
        /*0030*/ 	.string	"Build cuda_13.0.r13.0/compiler.36424714_0"
        /*0030*/ 	.string	"-arch sm_100 -m 64 "



//--------------------- .note.nv.cuinfo           --------------------------
	.section	.note.nv.cuinfo,"",@"SHT_NOTE"
	.sectionflags	@"SHF_NOTE_NV_CUINFO"
        /*0018*/ 	.short	0x0002
        /*001a*/ 	.short	0x0064
        /*001c*/ 	.short	0x0082
	.zero		2


//--------------------- .nv.info                  --------------------------
	.section	.nv.info,"",@"SHT_CUDA_INFO"
	.align	4


	//----- nvinfo : EIATTR_REGCOUNT
	.align		4
        /*0000*/ 	.byte	0x04, 0x2f
        /*0002*/ 	.short	(.L_1 - .L_0)
	.align		4
.L_0:
        /*0004*/ 	.word	index@(cbrtGovaluate)
        /*0008*/ 	.word	0x0000000c


	//----- nvinfo : EIATTR_FRAME_SIZE
	.align		4
.L_1:
        /*000c*/ 	.byte	0x04, 0x11
        /*000e*/ 	.short	(.L_3 - .L_2)
	.align		4
.L_2:
        /*0010*/ 	.word	index@(cbrtGovaluate)
        /*0014*/ 	.word	0x00000000


	//----- nvinfo : EIATTR_MIN_STACK_SIZE
	.align		4
.L_3:
        /*0018*/ 	.byte	0x04, 0x12
        /*001a*/ 	.short	(.L_5 - .L_4)
	.align		4
.L_4:
        /*001c*/ 	.word	index@(cbrtGovaluate)
        /*0020*/ 	.word	0x00000000
.L_5:


//--------------------- .nv.compat                --------------------------
	.section	.nv.compat,"",@"SHT_CUDA_COMPAT_INFO"
	.align	4
        /*0000*/ 	.byte	0x02, 0x09, 0x00, 0x00, 0x02, 0x02, 0x01, 0x00, 0x02, 0x05, 0x05, 0x00, 0x03, 0x07, 0x01, 0x01
        /*0010*/ 	.byte	0x02, 0x03, 0x00, 0x00, 0x02, 0x06, 0x01, 0x00, 0x04, 0x0b, 0x08, 0x00, 0x01, 0x00, 0x00, 0x00
        /*0020*/ 	.byte	0x00, 0x00, 0x00, 0x00


//--------------------- .nv.info.cbrtGovaluate    --------------------------
	.section	.nv.info.cbrtGovaluate,"",@"SHT_CUDA_INFO"
	.sectionflags	@""
	.align	4


	//----- nvinfo : EIATTR_CUDA_API_VERSION
	.align		4
        /*0000*/ 	.byte	0x04, 0x37
        /*0002*/ 	.short	(.L_7 - .L_6)
.L_6:
        /*0004*/ 	.word	0x00000082


	//----- nvinfo : EIATTR_KPARAM_INFO
	.align		4
.L_7:
        /*0008*/ 	.byte	0x04, 0x17
        /*000a*/ 	.short	(.L_9 - .L_8)
.L_8:
        /*000c*/ 	.word	0x00000000
        /*0010*/ 	.short	0x0001
        /*0012*/ 	.short	0x0008
        /*0014*/ 	.byte	0x00, 0xf0, 0x11, 0x00


	//----- nvinfo : EIATTR_KPARAM_INFO
	.align		4
.L_9:
        /*0018*/ 	.byte	0x04, 0x17
        /*001a*/ 	.short	(.L_11 - .L_10)
.L_10:
        /*001c*/ 	.word	0x00000000
        /*0020*/ 	.short	0x0000
        /*0022*/ 	.short	0x0000
        /*0024*/ 	.byte	0x00, 0xf5, 0x21, 0x00


	//----- nvinfo : EIATTR_SPARSE_MMA_MASK
	.align		4
.L_11:
        /*0028*/ 	.byte	0x03, 0x50
        /*002a*/ 	.short	0x0000


	//----- nvinfo : EIATTR_MAXREG_COUNT
	.align		4
        /*002c*/ 	.byte	0x03, 0x1b
        /*002e*/ 	.short	0x00ff


	//----- nvinfo : EIATTR_MERCURY_ISA_VERSION
	.align		4
        /*0030*/ 	.byte	0x03, 0x5f
        /*0032*/ 	.short	0x0101


	//----- nvinfo : EIATTR_VRC_CTA_INIT_COUNT
	.align		4
        /*0034*/ 	.byte	0x02, 0x4a
	.zero		1
	.zero		1


	//----- nvinfo : EIATTR_EXIT_INSTR_OFFSETS
	.align		4
        /*0038*/ 	.byte	0x04, 0x1c
        /*003a*/ 	.short	(.L_13 - .L_12)


	//   ....[0]....
.L_12:
        /*003c*/ 	.word	0x000000a0


	//   ....[1]....
        /*0040*/ 	.word	0x00000200


	//----- nvinfo : EIATTR_CBANK_PARAM_SIZE
	.align		4
.L_13:
        /*0044*/ 	.byte	0x03, 0x19
        /*0046*/ 	.short	0x000c


	//----- nvinfo : EIATTR_PARAM_CBANK
	.align		4
        /*0048*/ 	.byte	0x04, 0x0a
        /*004a*/ 	.short	(.L_15 - .L_14)
	.align		4
.L_14:
        /*004c*/ 	.word	index@(.nv.constant0.cbrtGovaluate)
        /*0050*/ 	.short	0x0380
        /*0052*/ 	.short	0x000c


	//----- nvinfo : EIATTR_SW_WAR
	.align		4
.L_15:
        /*0054*/ 	.byte	0x04, 0x36
        /*0056*/ 	.short	(.L_17 - .L_16)
.L_16:
        /*0058*/ 	.word	0x00000008
.L_17:


//--------------------- .nv.callgraph             --------------------------
	.section	.nv.callgraph,"",@"SHT_CUDA_CALLGRAPH"
	.align	4
	.sectionentsize	8
	.align		4
        /*0000*/ 	.word	0x00000000
	.align		4
        /*0004*/ 	.word	0xffffffff
	.align		4
        /*0008*/ 	.word	0x00000000
	.align		4
        /*000c*/ 	.word	0xfffffffe
	.align		4
        /*0010*/ 	.word	0x00000000
	.align		4
        /*0014*/ 	.word	0xfffffffd
	.align		4
        /*0018*/ 	.word	0x00000000
	.align		4
        /*001c*/ 	.word	0xfffffffc


//--------------------- .text.cbrtGovaluate       --------------------------
	.section	.text.cbrtGovaluate,"ax",@progbits
	.align	128
        .global         cbrtGovaluate
        .type           cbrtGovaluate,@function
        .size           cbrtGovaluate,(.L_x_1 - cbrtGovaluate)
        .other          cbrtGovaluate,@"STO_CUDA_ENTRY STV_DEFAULT"
cbrtGovaluate:
.text.cbrtGovaluate:
[----:B------:R-:W-:Y:S01]  /*0000*/  LDC R1, c[0x0][0x37c] ;  /* 0x0000df00ff017b82 */ /* 0x000fe20000000800 */
[----:B------:R-:W0:Y:S07]  /*0010*/  S2R R0, SR_TID.X ;  /* 0x0000000000007919 */ /* 0x000e2e0000002100 */
[----:B------:R-:W-:Y:S01]  /*0020*/  S2UR UR4, SR_CTAID.Y ;  /* 0x00000000000479c3 */ /* 0x000fe20000002600 */
[----:B------:R-:W1:Y:S01]  /*0030*/  LDCU UR5, c[0x0][0x370] ;  /* 0x00006e00ff0577ac */ /* 0x000e620008000800 */
[----:B------:R-:W2:Y:S06]  /*0040*/  LDCU UR7, c[0x0][0x388] ;  /* 0x00007100ff0777ac */ /* 0x000eac0008000800 */
[----:B------:R-:W1:Y:S08]  /*0050*/  S2UR UR6, SR_CTAID.X ;  /* 0x00000000000679c3 */ /* 0x000e700000002500 */
[----:B------:R-:W0:Y:S01]  /*0060*/  LDC R5, c[0x0][0x360] ;  /* 0x0000d800ff057b82 */ /* 0x000e220000000800 */
[----:B-1----:R-:W-:-:S06]  /*0070*/  UIMAD UR4, UR4, UR5, UR6 ;  /* 0x00000005040472a4 */ /* 0x002fcc000f8e0206 */
[----:B0-----:R-:W-:-:S05]  /*0080*/  IMAD R5, R5, UR4, R0 ;  /* 0x0000000405057c24 */ /* 0x001fca000f8e0200 */
[----:B--2---:R-:W-:-:S13]  /*0090*/  ISETP.GE.AND P0, PT, R5, UR7, PT ;  /* 0x0000000705007c0c */ /* 0x004fda000bf06270 */
[----:B------:R-:W-:Y:S05]  /*00a0*/  @P0 EXIT ;  /* 0x000000000000094d */ /* 0x000fea0003800000 */
[----:B------:R-:W0:Y:S01]  /*00b0*/  LDC.64 R2, c[0x0][0x380] ;  /* 0x0000e000ff027b82 */ /* 0x000e220000000a00 */
[----:B------:R-:W1:Y:S01]  /*00c0*/  LDCU.64 UR4, c[0x0][0x358] ;  /* 0x00006b00ff0477ac */ /* 0x000e620008000a00 */
[----:B0-----:R-:W-:-:S05]  /*00d0*/  IMAD.WIDE R2, R5, 0x4, R2 ;  /* 0x0000000405027825 */ /* 0x001fca00078e0202 */
[----:B-1----:R-:W2:Y:S02]  /*00e0*/  LDG.E R0, desc[UR4][R2.64] ;  /* 0x0000000402007981 */ /* 0x002ea4000c1e1900 */
[C---:B--2---:R-:W-:Y:S01]  /*00f0*/  FMUL R5, |R0|.reuse, 16777216 ;  /* 0x4b80000000057820 */ /* 0x044fe20000400200 */
[C---:B------:R-:W-:Y:S01]  /*0100*/  FSETP.GEU.AND P0, PT, |R0|.reuse, 1.175494350822287508e-38, PT ;  /* 0x008000000000780b */ /* 0x040fe20003f0e200 */
[----:B------:R-:W-:-:S03]  /*0110*/  FADD R9, R0, R0 ;  /* 0x0000000000097221 */ /* 0x000fc60000000000 */
[-C--:B------:R-:W-:Y:S02]  /*0120*/  FSEL R5, R5, |R0|.reuse, !P0 ;  /* 0x4000000005057208 */ /* 0x080fe40004000000 */
[----:B------:R-:W-:Y:S02]  /*0130*/  FSETP.NEU.AND P1, PT, R9, R0, PT ;  /* 0x000000000900720b */ /* 0x000fe40003f2d000 */
[----:B------:R-:W0:Y:S05]  /*0140*/  MUFU.LG2 R4, R5 ;  /* 0x0000000500047308 */ /* 0x000e2a0000000c00 */
[----:B0-----:R-:W-:Y:S01]  /*0150*/  @!P0 FADD R4, R4, -24 ;  /* 0xc1c0000004048421 */ /* 0x001fe20000000000 */
[----:B------:R-:W-:-:S03]  /*0160*/  FSETP.GEU.AND P0, PT, R0, RZ, PT ;  /* 0x000000ff0000720b */ /* 0x000fc60003f0e000 */
[----:B------:R-:W-:-:S04]  /*0170*/  FMUL R4, R4, -0.6666666865348815918 ;  /* 0xbf2aaaab04047820 */ /* 0x000fc80000400000 */
[----:B------:R-:W0:Y:S02]  /*0180*/  MUFU.EX2 R7, R4 ;  /* 0x0000000400077308 */ /* 0x000e240000000800 */
[----:B0-----:R-:W-:-:S04]  /*0190*/  FMUL R6, |R0|, R7 ;  /* 0x0000000700067220 */ /* 0x001fc80000400200 */
[----:B------:R-:W-:-:S04]  /*01a0*/  FMUL R7, R7, -R6 ;  /* 0x8000000607077220 */ /* 0x000fc80000400000 */
[----:B------:R-:W-:-:S04]  /*01b0*/  FFMA R7, R6, R7, 1 ;  /* 0x3f80000006077423 */ /* 0x000fc80000000007 */
[----:B------:R-:W-:-:S04]  /*01c0*/  FMUL R7, R7, 0.3333333432674407959 ;  /* 0x3eaaaaab07077820 */ /* 0x000fc80000400000 */
[----:B------:R-:W-:-:S05]  /*01d0*/  FFMA R7, R6, R7, R6 ;  /* 0x0000000706077223 */ /* 0x000fca0000000006 */
[----:B------:R-:W-:-:S05]  /*01e0*/  @P1 FSEL R9, -R7, R7, !P0 ;  /* 0x0000000707091208 */ /* 0x000fca0004000100 */
[----:B------:R-:W-:Y:S01]  /*01f0*/  STG.E desc[UR4][R2.64], R9 ;  /* 0x0000000902007986 */ /* 0x000fe2000c101904 */
[----:B------:R-:W-:Y:S05]  /*0200*/  EXIT ;  /* 0x000000000000794d */ /* 0x000fea0003800000 */
.L_x_0:
[----:B------:R-:W-:-:S00]  /*0210*/  BRA `(.L_x_0) ;  /* 0xfffffffc00fc7947 */ /* 0x000fc0000383ffff */
[----:B------:R-:W-:-:S00]  /*0220*/  NOP ;  /* 0x0000000000007918 */ /* 0x000fc00000000000 */
        /* <DEDUP_REMOVED lines=13> */
.L_x_1:


//--------------------- .nv.shared.reserved.0     --------------------------
	.section	.nv.shared.reserved.0,"aw",@nobits
	.weak		__nv_reservedSMEM_offset_0_alias
	.size		__nv_reservedSMEM_offset_0_alias, 0, 64
	.other		__nv_reservedSMEM_offset_0_alias,@"STO_CUDA_RESERVED_SHARED STV_DEFAULT"
__nv_reservedSMEM_offset_0_alias:
	.zero		0
	.zero		64


//--------------------- .nv.constant0.cbrtGovaluate --------------------------
	.section	.nv.constant0.cbrtGovaluate,"a",@progbits
	.sectionflags	@""
	.align	4
.nv.constant0.cbrtGovaluate:
	.zero		908


//--------------------- SYMBOLS --------------------------

	.type		.nv.reservedSmem.offset0,@object
	.size		.nv.reservedSmem.offset0,0x4
